	.headerflags	@"EF_CUDA_TEXMODE_UNIFIED EF_CUDA_64BIT_ADDRESS EF_CUDA_SM86 EF_CUDA_VIRTUAL_SM(EF_CUDA_SM86)"
	.elftype	@"ET_EXEC"


//--------------------- .nv.info                  --------------------------
	.section	.nv.info,"",@"SHT_CUDA_INFO"
	.align	4


	//----- nvinfo : EIATTR_REGCOUNT
	.align		4
        /*0000*/ 	.byte	0x04, 0x2f
        /*0002*/ 	.short	(.L_5 - .L_4)
	.align		4
.L_4:
        /*0004*/ 	.word	index@(triton_red_fused__to_copy_add_embedding_mean_mul_pow_rsqrt_8)
        /*0008*/ 	.word	0x00000028


	//----- nvinfo : EIATTR_MIN_STACK_SIZE
	.align		4
.L_5:
        /*000c*/ 	.byte	0x04, 0x12
        /*000e*/ 	.short	(.L_7 - .L_6)
	.align		4
.L_6:
        /*0010*/ 	.word	index@(triton_red_fused__to_copy_add_embedding_mean_mul_pow_rsqrt_8)
        /*0014*/ 	.word	0x00000000


	//----- nvinfo : EIATTR_FRAME_SIZE
	.align		4
.L_7:
        /*0018*/ 	.byte	0x04, 0x11
        /*001a*/ 	.short	(.L_9 - .L_8)
	.align		4
.L_8:
        /*001c*/ 	.word	index@(triton_red_fused__to_copy_add_embedding_mean_mul_pow_rsqrt_8)
        /*0020*/ 	.word	0x00000000


	//----- nvinfo : EIATTR_MIN_STACK_SIZE
	.align		4
.L_9:
        /*0024*/ 	.byte	0x04, 0x12
        /*0026*/ 	.short	(.L_11 - .L_10)
	.align		4
.L_10:
        /*0028*/ 	.word	index@(triton_red_fused__to_copy_add_embedding_mean_mul_pow_rsqrt_8)
        /*002c*/ 	.word	0x00000000
.L_11:


//--------------------- .nv.info.triton_red_fused__to_copy_add_embedding_mean_mul_pow_rsqrt_8 --------------------------
	.section	.nv.info.triton_red_fused__to_copy_add_embedding_mean_mul_pow_rsqrt_8,"",@"SHT_CUDA_INFO"
	.sectionflags	@""
	.align	4


	//----- nvinfo : EIATTR_CUDA_API_VERSION
	.align		4
        /*0000*/ 	.byte	0x04, 0x37
        /*0002*/ 	.short	(.L_13 - .L_12)
.L_12:
        /*0004*/ 	.word	0x0000007c


	//----- nvinfo : EIATTR_SW2861232_WAR
	.align		4
.L_13:
        /*0008*/ 	.byte	0x01, 0x35
	.zero		2


	//----- nvinfo : EIATTR_PARAM_CBANK
	.align		4
        /*000c*/ 	.byte	0x04, 0x0a
        /*000e*/ 	.short	(.L_15 - .L_14)
	.align		4
.L_14:
        /*0010*/ 	.word	index@(.nv.constant0.triton_red_fused__to_copy_add_embedding_mean_mul_pow_rsqrt_8)
        /*0014*/ 	.short	0x0160
        /*0016*/ 	.short	0x0048


	//----- nvinfo : EIATTR_CBANK_PARAM_SIZE
	.align		4
.L_15:
        /*0018*/ 	.byte	0x03, 0x19
        /*001a*/ 	.short	0x0048


	//----- nvinfo : EIATTR_KPARAM_INFO
	.align		4
        /*001c*/ 	.byte	0x04, 0x17
        /*001e*/ 	.short	(.L_17 - .L_16)
.L_16:
        /*0020*/ 	.word	0x00000000
        /*0024*/ 	.short	0x0009
        /*0026*/ 	.short	0x0040
        /*0028*/ 	.byte	0x00, 0xf4, 0x21, 0x00


	//----- nvinfo : EIATTR_KPARAM_INFO
	.align		4
.L_17:
        /*002c*/ 	.byte	0x04, 0x17
        /*002e*/ 	.short	(.L_19 - .L_18)
.L_18:
        /*0030*/ 	.word	0x00000000
        /*0034*/ 	.short	0x0008
        /*0036*/ 	.short	0x003c
        /*0038*/ 	.byte	0x00, 0xf0, 0x11, 0x00


	//----- nvinfo : EIATTR_KPARAM_INFO
	.align		4
.L_19:
        /*003c*/ 	.byte	0x04, 0x17
        /*003e*/ 	.short	(.L_21 - .L_20)
.L_20:
        /*0040*/ 	.word	0x00000000
        /*0044*/ 	.short	0x0007
        /*0046*/ 	.short	0x0038
        /*0048*/ 	.byte	0x00, 0xf0, 0x11, 0x00


	//----- nvinfo : EIATTR_KPARAM_INFO
	.align		4
.L_21:
        /*004c*/ 	.byte	0x04, 0x17
        /*004e*/ 	.short	(.L_23 - .L_22)
.L_22:
        /*0050*/ 	.word	0x00000000
        /*0054*/ 	.short	0x0006
        /*0056*/ 	.short	0x0030
        /*0058*/ 	.byte	0x00, 0xf4, 0x21, 0x00


	//----- nvinfo : EIATTR_KPARAM_INFO
	.align		4
.L_23:
        /*005c*/ 	.byte	0x04, 0x17
        /*005e*/ 	.short	(.L_25 - .L_24)
.L_24:
        /*0060*/ 	.word	0x00000000
        /*0064*/ 	.short	0x0005
        /*0066*/ 	.short	0x0028
        /*0068*/ 	.byte	0x00, 0xf4, 0x21, 0x00


	//----- nvinfo : EIATTR_KPARAM_INFO
	.align		4
.L_25:
        /*006c*/ 	.byte	0x04, 0x17
        /*006e*/ 	.short	(.L_27 - .L_26)
.L_26:
        /*0070*/ 	.word	0x00000000
        /*0074*/ 	.short	0x0004
        /*0076*/ 	.short	0x0020
        /*0078*/ 	.byte	0x00, 0xf4, 0x21, 0x00


	//----- nvinfo : EIATTR_KPARAM_INFO
	.align		4
.L_27:
        /*007c*/ 	.byte	0x04, 0x17
        /*007e*/ 	.short	(.L_29 - .L_28)
.L_28:
        /*0080*/ 	.word	0x00000000
        /*0084*/ 	.short	0x0003
        /*0086*/ 	.short	0x0018
        /*0088*/ 	.byte	0x00, 0xf4, 0x21, 0x00


	//----- nvinfo : EIATTR_KPARAM_INFO
	.align		4
.L_29:
        /*008c*/ 	.byte	0x04, 0x17
        /*008e*/ 	.short	(.L_31 - .L_30)
.L_30:
        /*0090*/ 	.word	0x00000000
        /*0094*/ 	.short	0x0002
        /*0096*/ 	.short	0x0010
        /*0098*/ 	.byte	0x00, 0xf4, 0x21, 0x00


	//----- nvinfo : EIATTR_KPARAM_INFO
	.align		4
.L_31:
        /*009c*/ 	.byte	0x04, 0x17
        /*009e*/ 	.short	(.L_33 - .L_32)
.L_32:
        /*00a0*/ 	.word	0x00000000
        /*00a4*/ 	.short	0x0001
        /*00a6*/ 	.short	0x0008
        /*00a8*/ 	.byte	0x00, 0xf4, 0x21, 0x00


	//----- nvinfo : EIATTR_KPARAM_INFO
	.align		4
.L_33:
        /*00ac*/ 	.byte	0x04, 0x17
        /*00ae*/ 	.short	(.L_35 - .L_34)
.L_34:
        /*00b0*/ 	.word	0x00000000
        /*00b4*/ 	.short	0x0000
        /*00b6*/ 	.short	0x0000
        /*00b8*/ 	.byte	0x00, 0xf4, 0x21, 0x00


	//----- nvinfo : EIATTR_MAXREG_COUNT
	.align		4
.L_35:
        /*00bc*/ 	.byte	0x03, 0x1b
        /*00be*/ 	.short	0x0080


	//----- nvinfo : EIATTR_EXTERNS
	.align		4
        /*00c0*/ 	.byte	0x04, 0x0f
        /*00c2*/ 	.short	(.L_37 - .L_36)


	//   ....[0]....
	.align		4
.L_36:
        /*00c4*/ 	.word	index@(__assertfail)


	//----- nvinfo : EIATTR_COOP_GROUP_MASK_REGIDS
	.align		4
.L_37:
        /*00c8*/ 	.byte	0x04, 0x29
        /*00ca*/ 	.short	(.L_39 - .L_38)


	//   ....[0]....
.L_38:
        /*00cc*/ 	.word	0xffffffff


	//   ....[1]....
        /*00d0*/ 	.word	0xffffffff


	//   ....[2]....
        /*00d4*/ 	.word	0xffffffff


	//----- nvinfo : EIATTR_COOP_GROUP_INSTR_OFFSETS
	.align		4
.L_39:
        /*00d8*/ 	.byte	0x04, 0x28
        /*00da*/ 	.short	(.L_41 - .L_40)


	//   ....[0]....
.L_40:
        /*00dc*/ 	.word	0x00001020


	//   ....[1]....
        /*00e0*/ 	.word	0x00001040


	//   ....[2]....
        /*00e4*/ 	.word	0x00001070


	//----- nvinfo : EIATTR_SYSCALL_OFFSETS
	.align		4
.L_41:
        /*00e8*/ 	.byte	0x04, 0x46
        /*00ea*/ 	.short	(.L_43 - .L_42)


	//   ....[0]....
.L_42:
        /*00ec*/ 	.word	0x000015e0


	//----- nvinfo : EIATTR_EXIT_INSTR_OFFSETS
	.align		4
.L_43:
        /*00f0*/ 	.byte	0x04, 0x1c
        /*00f2*/ 	.short	(.L_45 - .L_44)


	//   ....[0]....
.L_44:
        /*00f4*/ 	.word	0x000014b0


	//----- nvinfo : EIATTR_REQNTID
	.align		4
.L_45:
        /*00f8*/ 	.byte	0x04, 0x10
        /*00fa*/ 	.short	(.L_47 - .L_46)
.L_46:
        /*00fc*/ 	.word	0x00000200
        /*0100*/ 	.word	0x00000001
        /*0104*/ 	.word	0x00000001


	//----- nvinfo : EIATTR_CRS_STACK_SIZE
	.align		4
.L_47:
        /*0108*/ 	.byte	0x04, 0x1e
        /*010a*/ 	.short	(.L_49 - .L_48)
.L_48:
        /*010c*/ 	.word	0x00000000
.L_49:


//--------------------- .nv.callgraph             --------------------------
	.section	.nv.callgraph,"",@"SHT_CUDA_CALLGRAPH"
	.align	4
	.sectionentsize	8
	.align		4
        /*0000*/ 	.word	0x00000000
	.align		4
        /*0004*/ 	.word	0xffffffff
	.align		4
        /*0008*/ 	.word	index@(triton_red_fused__to_copy_add_embedding_mean_mul_pow_rsqrt_8)
	.align		4
        /*000c*/ 	.word	index@(__assertfail)
	.align		4
        /*0010*/ 	.word	0x00000000
	.align		4
        /*0014*/ 	.word	0xfffffffe
	.align		4
        /*0018*/ 	.word	0x00000000
	.align		4
        /*001c*/ 	.word	0xfffffffd
	.align		4
        /*0020*/ 	.word	0x00000000
	.align		4
        /*0024*/ 	.word	0xfffffffc


//--------------------- .nv.rel.action            --------------------------
	.section	.nv.rel.action,"",@"SHT_CUDA_RELOCINFO"
	.align	8
	.sectionentsize	8
        /*0000*/ 	.byte	0x73, 0x00, 0x00, 0x00, 0x00, 0x00, 0x00, 0x00, 0x00, 0x00, 0x00, 0x11, 0x25, 0x00, 0x05, 0x36


//--------------------- .nv.constant4             --------------------------
	.section	.nv.constant4,"a",@progbits
	.align	8
	.align		8
.nv.constant4:
        /*0000*/ 	.dword	__assertfail
	.align		8
        /*0008*/ 	.dword	assertFunc_0
	.align		8
        /*0010*/ 	.dword	assertFile_0
	.align		8
        /*0018*/ 	.dword	assertMessage_0
	.align		8
        /*0020*/ 	.dword	_$_str


//--------------------- .nv.constant0.triton_red_fused__to_copy_add_embedding_mean_mul_pow_rsqrt_8 --------------------------
	.section	.nv.constant0.triton_red_fused__to_copy_add_embedding_mean_mul_pow_rsqrt_8,"a",@progbits
	.sectionflags	@""
	.align	4
.nv.constant0.triton_red_fused__to_copy_add_embedding_mean_mul_pow_rsqrt_8:
	.zero		424


//--------------------- .text.triton_red_fused__to_copy_add_embedding_mean_mul_pow_rsqrt_8 --------------------------
	.section	.text.triton_red_fused__to_copy_add_embedding_mean_mul_pow_rsqrt_8,"ax",@progbits
	.sectionflags	@"SHF_BARRIERS=1"
	.sectioninfo	@"SHI_REGISTERS=40"
	.align	128
        .global         triton_red_fused__to_copy_add_embedding_mean_mul_pow_rsqrt_8
        .type           triton_red_fused__to_copy_add_embedding_mean_mul_pow_rsqrt_8,@function
        .size           triton_red_fused__to_copy_add_embedding_mean_mul_pow_rsqrt_8,(.L_x_4 - triton_red_fused__to_copy_add_embedding_mean_mul_pow_rsqrt_8)
        .other          triton_red_fused__to_copy_add_embedding_mean_mul_pow_rsqrt_8,@"STO_CUDA_ENTRY STV_DEFAULT"
triton_red_fused__to_copy_add_embedding_mean_mul_pow_rsqrt_8:
.text.triton_red_fused__to_copy_add_embedding_mean_mul_pow_rsqrt_8:
[----:B------:R-:W-:Y:S02]  /*0000*/  IMAD.MOV.U32 R1, RZ, RZ, c[0x0][0x28] ;  /* 0x00000a00ff017624 */ /* 0x000fe400078e00ff */
[----:B------:R-:W0:Y:S01]  /*0010*/  S2R R0, SR_TID.X ;  /* 0x0000000000007919 */ /* 0x000e220000002100 */
[----:B------:R-:W1:Y:S01]  /*0020*/  S2UR UR4, SR_CTAID.X ;  /* 0x00000000000479c3 */ /* 0x000e620000002500 */
[----:B------:R-:W-:Y:S01]  /*0030*/  IMAD.MOV.U32 R27, RZ, RZ, 0x8 ;  /* 0x00000008ff1b7424 */ /* 0x000fe200078e00ff */
[----:B------:R-:W-:Y:S01]  /*0040*/  CS2R R4, SRZ ;  /* 0x0000000000047805 */ /* 0x000fe2000001ff00 */
[----:B------:R-:W-:Y:S01]  /*0050*/  ULDC.64 UR6, c[0x0][0x118] ;  /* 0x0000460000067ab9 */ /* 0x000fe20000000a00 */
[----:B------:R-:W-:Y:S01]  /*0060*/  CS2R R2, SRZ ;  /* 0x0000000000027805 */ /* 0x000fe2000001ff00 */
[----:B0-----:R-:W-:Y:S01]  /*0070*/  SHF.R.U32.HI R28, RZ, 0x6, R0 ;  /* 0x00000006ff1c7819 */ /* 0x001fe20000011600 */
[----:B-1----:R-:W-:-:S03]  /*0080*/  USHF.L.U32 UR4, UR4, 0x6, URZ ;  /* 0x0000000604047899 */ /* 0x002fc6000800063f */
[----:B------:R-:W-:-:S04]  /*0090*/  SGXT.U32 R28, R28, 0x3 ;  /* 0x000000031c1c781a */ /* 0x000fc80000000000 */
[----:B------:R-:W-:-:S04]  /*00a0*/  LOP3.LUT R28, R28, UR4, RZ, 0xfc, !PT ;  /* 0x000000041c1c7c12 */ /* 0x000fc8000f8efcff */
[C---:B------:R-:W-:Y:S01]  /*00b0*/  LOP3.LUT R31, R28.reuse, 0x8, RZ, 0xfc, !PT ;  /* 0x000000081c1f7812 */ /* 0x040fe200078efcff */
[C---:B------:R-:W-:Y:S01]  /*00c0*/  IMAD.WIDE R24, R28.reuse, R27, c[0x0][0x168] ;  /* 0x00005a001c187625 */ /* 0x040fe200078e021b */
[C---:B------:R-:W-:Y:S02]  /*00d0*/  ISETP.GE.AND P0, PT, R28.reuse, 0x200, PT ;  /* 0x000002001c00780c */ /* 0x040fe40003f06270 */
[----:B------:R-:W-:Y:S02]  /*00e0*/  ISETP.GE.AND P1, PT, R31, 0x200, PT ;  /* 0x000002001f00780c */ /* 0x000fe40003f26270 */
[C---:B------:R-:W-:Y:S02]  /*00f0*/  LOP3.LUT R32, R28.reuse, 0x10, RZ, 0xfc, !PT ;  /* 0x000000101c207812 */ /* 0x040fe400078efcff */
[C---:B------:R-:W-:Y:S01]  /*0100*/  LOP3.LUT R30, R28.reuse, 0x18, RZ, 0xfc, !PT ;  /* 0x000000181c1e7812 */ /* 0x040fe200078efcff */
[----:B------:R-:W-:Y:S01]  /*0110*/  CS2R R6, SRZ ;  /* 0x0000000000067805 */ /* 0x000fe2000001ff00 */
[----:B------:R-:W-:-:S05]  /*0120*/  LOP3.LUT R29, R28, 0x20, RZ, 0xfc, !PT ;  /* 0x000000201c1d7812 */ /* 0x000fca00078efcff */
[----:B------:R-:W2:Y:S04]  /*0130*/  @!P0 LDG.E.EL.64 R2, [R24.64] ;  /* 0x0000000618028981 */ /* 0x000ea8000c2e1b00 */
[----:B------:R-:W3:Y:S01]  /*0140*/  @!P1 LDG.E.EL.64 R4, [R24.64+0x40] ;  /* 0x0000400618049981 */ /* 0x000ee2000c2e1b00 */
[----:B------:R-:W-:Y:S02]  /*0150*/  ISETP.GE.AND P1, PT, R32, 0x200, PT ;  /* 0x000002002000780c */ /* 0x000fe40003f26270 */
[----:B------:R-:W-:Y:S02]  /*0160*/  ISETP.GE.AND P0, PT, R30, 0x200, PT ;  /* 0x000002001e00780c */ /* 0x000fe40003f06270 */
[----:B------:R-:W-:Y:S01]  /*0170*/  ISETP.GE.AND P2, PT, R29, 0x200, PT ;  /* 0x000002001d00780c */ /* 0x000fe20003f46270 */
[----:B------:R-:W-:Y:S01]  /*0180*/  CS2R R8, SRZ ;  /* 0x0000000000087805 */ /* 0x000fe2000001ff00 */
[C---:B------:R-:W-:Y:S01]  /*0190*/  LOP3.LUT R23, R28.reuse, 0x28, RZ, 0xfc, !PT ;  /* 0x000000281c177812 */ /* 0x040fe200078efcff */
[----:B------:R-:W-:Y:S01]  /*01a0*/  CS2R R10, SRZ ;  /* 0x00000000000a7805 */ /* 0x000fe2000001ff00 */
[----:B------:R-:W-:-:S05]  /*01b0*/  LOP3.LUT R22, R28, 0x30, RZ, 0xfc, !PT ;  /* 0x000000301c167812 */ /* 0x000fca00078efcff */
[----:B------:R0:W4:Y:S01]  /*01c0*/  @!P1 LDG.E.EL.64 R6, [R24.64+0x80] ;  /* 0x0000800618069981 */ /* 0x000122000c2e1b00 */
[----:B------:R-:W-:-:S03]  /*01d0*/  ISETP.GE.AND P1, PT, R23, 0x200, PT ;  /* 0x000002001700780c */ /* 0x000fc60003f26270 */
[----:B------:R0:W5:Y:S01]  /*01e0*/  @!P0 LDG.E.EL.64 R8, [R24.64+0xc0] ;  /* 0x0000c00618088981 */ /* 0x000162000c2e1b00 */
[----:B------:R-:W-:Y:S01]  /*01f0*/  ISETP.GE.AND P3, PT, R22, 0x200, PT ;  /* 0x000002001600780c */ /* 0x000fe20003f66270 */
[----:B------:R-:W-:Y:S02]  /*0200*/  CS2R R12, SRZ ;  /* 0x00000000000c7805 */ /* 0x000fe4000001ff00 */
[----:B------:R0:W4:Y:S01]  /*0210*/  @!P2 LDG.E.EL.64 R10, [R24.64+0x100] ;  /* 0x00010006180aa981 */ /* 0x000122000c2e1b00 */
[----:B------:R-:W-:Y:S01]  /*0220*/  CS2R R14, SRZ ;  /* 0x00000000000e7805 */ /* 0x000fe2000001ff00 */
[----:B------:R-:W-:-:S04]  /*0230*/  SHF.R.U32.HI R20, RZ, 0x3, R0 ;  /* 0x00000003ff147819 */ /* 0x000fc80000011600 */
[----:B------:R0:W5:Y:S01]  /*0240*/  @!P1 LDG.E.EL.64 R12, [R24.64+0x140] ;  /* 0x00014006180c9981 */ /* 0x000162000c2e1b00 */
[----:B------:R-:W-:-:S03]  /*0250*/  SGXT.U32 R20, R20, 0x6 ;  /* 0x000000061414781a */ /* 0x000fc60000000000 */
[----:B------:R0:W5:Y:S01]  /*0260*/  @!P3 LDG.E.EL.64 R14, [R24.64+0x180] ;  /* 0x00018006180eb981 */ /* 0x000162000c2e1b00 */
[----:B------:R-:W-:Y:S02]  /*0270*/  LOP3.LUT R21, R28, 0x38, RZ, 0xfc, !PT ;  /* 0x000000381c157812 */ /* 0x000fe400078efcff */
[----:B------:R-:W-:Y:S02]  /*0280*/  LOP3.LUT R20, R20, UR4, RZ, 0xfc, !PT ;  /* 0x0000000414147c12 */ /* 0x000fe4000f8efcff */
[----:B------:R-:W-:Y:S02]  /*0290*/  ISETP.GE.AND P0, PT, R21, 0x200, PT ;  /* 0x000002001500780c */ /* 0x000fe40003f06270 */
[C---:B------:R-:W-:Y:S01]  /*02a0*/  ISETP.GE.AND P6, PT, R20.reuse, 0x200, PT ;  /* 0x000002001400780c */ /* 0x040fe20003fc6270 */
[----:B------:R-:W-:Y:S01]  /*02b0*/  CS2R R16, SRZ ;  /* 0x0000000000107805 */ /* 0x000fe2000001ff00 */
[----:B------:R-:W-:Y:S01]  /*02c0*/  CS2R R18, SRZ ;  /* 0x0000000000127805 */ /* 0x000fe2000001ff00 */
[----:B------:R-:W-:-:S08]  /*02d0*/  IMAD.WIDE R26, R20, R27, c[0x0][0x168] ;  /* 0x00005a00141a7625 */ /* 0x000fd000078e021b */
[----:B------:R0:W5:Y:S04]  /*02e0*/  @!P0 LDG.E.EL.64 R16, [R24.64+0x1c0] ;  /* 0x0001c00618108981 */ /* 0x000168000c2e1b00 */
[----:B------:R1:W5:Y:S02]  /*02f0*/  @!P6 LDG.E.EL.64 R18, [R26.64] ;  /* 0x000000061a12e981 */ /* 0x000364000c2e1b00 */
[----:B-1----:R-:W-:Y:S01]  /*0300*/  CS2R R26, SRZ ;  /* 0x00000000001a7805 */ /* 0x002fe2000001ff00 */
[----:B---3--:R-:W-:-:S05]  /*0310*/  IADD3 R35, P1, R4, 0x7d80, RZ ;  /* 0x00007d8004237810 */ /* 0x008fca0007f3e0ff */
[----:B------:R-:W-:Y:S01]  /*0320*/  IMAD.X R37, RZ, RZ, R5, P1 ;  /* 0x000000ffff257224 */ /* 0x000fe200008e0605 */
[----:B--2---:R-:W-:Y:S02]  /*0330*/  IADD3 R33, P1, R2, 0x7d80, RZ ;  /* 0x00007d8002217810 */ /* 0x004fe40007f3e0ff */
[----:B------:R-:W-:Y:S02]  /*0340*/  ISETP.GE.AND P0, PT, R5, RZ, PT ;  /* 0x000000ff0500720c */ /* 0x000fe40003f06270 */
[----:B------:R-:W-:Y:S01]  /*0350*/  ISETP.GE.AND P2, PT, R3, RZ, PT ;  /* 0x000000ff0300720c */ /* 0x000fe20003f46270 */
[----:B0-----:R-:W-:Y:S01]  /*0360*/  IMAD.X R25, RZ, RZ, R3, P1 ;  /* 0x000000ffff197224 */ /* 0x001fe200008e0603 */
[----:B------:R-:W-:Y:S02]  /*0370*/  SEL R4, R35, R4, !P0 ;  /* 0x0000000423047207 */ /* 0x000fe40004000000 */
[----:B------:R-:W-:Y:S02]  /*0380*/  SEL R2, R33, R2, !P2 ;  /* 0x0000000221027207 */ /* 0x000fe40005000000 */
[----:B------:R-:W-:-:S02]  /*0390*/  SEL R3, R25, R3, !P2 ;  /* 0x0000000319037207 */ /* 0x000fc40005000000 */
[----:B------:R-:W-:Y:S02]  /*03a0*/  SEL R5, R37, R5, !P0 ;  /* 0x0000000525057207 */ /* 0x000fe40004000000 */
[----:B------:R-:W-:Y:S02]  /*03b0*/  ISETP.GT.U32.AND P1, PT, R4, 0x7d7f, PT ;  /* 0x00007d7f0400780c */ /* 0x000fe40003f24070 */
[----:B----4-:R-:W-:Y:S02]  /*03c0*/  IADD3 R25, P3, R6, 0x7d80, RZ ;  /* 0x00007d8006197810 */ /* 0x010fe40007f7e0ff */
[----:B------:R-:W-:Y:S02]  /*03d0*/  ISETP.GT.U32.AND P0, PT, R2, 0x7d7f, PT ;  /* 0x00007d7f0200780c */ /* 0x000fe40003f04070 */
[----:B------:R-:W-:Y:S01]  /*03e0*/  ISETP.GT.U32.AND.EX P1, PT, R5, RZ, PT, P1 ;  /* 0x000000ff0500720c */ /* 0x000fe20003f24110 */
[----:B------:R-:W-:Y:S01]  /*03f0*/  IMAD.X R5, RZ, RZ, R7, P3 ;  /* 0x000000ffff057224 */ /* 0x000fe200018e0607 */
[----:B------:R-:W-:-:S02]  /*0400*/  ISETP.GE.AND P2, PT, R7, RZ, PT ;  /* 0x000000ff0700720c */ /* 0x000fc40003f46270 */
[----:B------:R-:W-:Y:S02]  /*0410*/  ISETP.GT.U32.AND.EX P0, PT, R3, RZ, PT, P0 ;  /* 0x000000ff0300720c */ /* 0x000fe40003f04100 */
[----:B-----5:R-:W-:Y:S02]  /*0420*/  IADD3 R3, P5, R8, 0x7d80, RZ ;  /* 0x00007d8008037810 */ /* 0x020fe40007fbe0ff */
[----:B------:R-:W-:Y:S02]  /*0430*/  SEL R2, R25, R6, !P2 ;  /* 0x0000000619027207 */ /* 0x000fe40005000000 */
[----:B------:R-:W-:Y:S01]  /*0440*/  SEL R6, R5, R7, !P2 ;  /* 0x0000000705067207 */ /* 0x000fe20005000000 */
[----:B------:R-:W-:Y:S01]  /*0450*/  IMAD.X R7, RZ, RZ, R9, P5 ;  /* 0x000000ffff077224 */ /* 0x000fe200028e0609 */
[----:B------:R-:W-:Y:S02]  /*0460*/  ISETP.GE.AND P3, PT, R9, RZ, PT ;  /* 0x000000ff0900720c */ /* 0x000fe40003f66270 */
[----:B------:R-:W-:-:S02]  /*0470*/  IADD3 R25, P4, R10, 0x7d80, RZ ;  /* 0x00007d800a197810 */ /* 0x000fc40007f9e0ff */
[----:B------:R-:W-:Y:S02]  /*0480*/  SEL R5, R3, R8, !P3 ;  /* 0x0000000803057207 */ /* 0x000fe40005800000 */
[----:B------:R-:W-:Y:S01]  /*0490*/  ISETP.GE.AND P2, PT, R11, RZ, PT ;  /* 0x000000ff0b00720c */ /* 0x000fe20003f46270 */
[----:B------:R-:W-:Y:S01]  /*04a0*/  IMAD.X R3, RZ, RZ, R11, P4 ;  /* 0x000000ffff037224 */ /* 0x000fe200020e060b */
[----:B------:R-:W-:Y:S02]  /*04b0*/  SEL R8, R7, R9, !P3 ;  /* 0x0000000907087207 */ /* 0x000fe40005800000 */
[----:B------:R-:W-:Y:S02]  /*04c0*/  IADD3 R7, P3, R12, 0x7d80, RZ ;  /* 0x00007d800c077810 */ /* 0x000fe40007f7e0ff */
[----:B------:R-:W-:Y:S02]  /*04d0*/  SEL R4, R25, R10, !P2 ;  /* 0x0000000a19047207 */ /* 0x000fe40005000000 */
[----:B------:R-:W-:Y:S01]  /*04e0*/  SEL R10, R3, R11, !P2 ;  /* 0x0000000b030a7207 */ /* 0x000fe20005000000 */
[----:B------:R-:W-:Y:S01]  /*04f0*/  IMAD.X R9, RZ, RZ, R13, P3 ;  /* 0x000000ffff097224 */ /* 0x000fe200018e060d */
[----:B------:R-:W-:-:S02]  /*0500*/  IADD3 R11, P4, R14, 0x7d80, RZ ;  /* 0x00007d800e0b7810 */ /* 0x000fc40007f9e0ff */
[----:B------:R-:W-:Y:S02]  /*0510*/  ISETP.GE.AND P2, PT, R13, RZ, PT ;  /* 0x000000ff0d00720c */ /* 0x000fe40003f46270 */
[----:B------:R-:W-:Y:S01]  /*0520*/  ISETP.GT.U32.AND P3, PT, R2, 0x7d7f, PT ;  /* 0x00007d7f0200780c */ /* 0x000fe20003f64070 */
[----:B------:R-:W-:Y:S01]  /*0530*/  IMAD.X R25, RZ, RZ, R15, P4 ;  /* 0x000000ffff197224 */ /* 0x000fe200020e060f */
[----:B------:R-:W-:Y:S02]  /*0540*/  SEL R3, R7, R12, !P2 ;  /* 0x0000000c07037207 */ /* 0x000fe40005000000 */
[----:B------:R-:W-:Y:S02]  /*0550*/  SEL R12, R9, R13, !P2 ;  /* 0x0000000d090c7207 */ /* 0x000fe40005000000 */
[----:B------:R-:W-:Y:S02]  /*0560*/  ISETP.GT.U32.AND P4, PT, R5, 0x7d7f, PT ;  /* 0x00007d7f0500780c */ /* 0x000fe40003f84070 */
[----:B------:R-:W-:-:S02]  /*0570*/  ISETP.GT.U32.AND P2, PT, R4, 0x7d7f, PT ;  /* 0x00007d7f0400780c */ /* 0x000fc40003f44070 */
[----:B------:R-:W-:Y:S02]  /*0580*/  ISETP.GT.U32.AND.EX P3, PT, R6, RZ, PT, P3 ;  /* 0x000000ff0600720c */ /* 0x000fe40003f64130 */
[----:B------:R-:W-:Y:S02]  /*0590*/  ISETP.GT.U32.AND.EX P4, PT, R8, RZ, PT, P4 ;  /* 0x000000ff0800720c */ /* 0x000fe40003f84140 */
[----:B------:R-:W-:Y:S02]  /*05a0*/  ISETP.GT.U32.AND.EX P2, PT, R10, RZ, PT, P2 ;  /* 0x000000ff0a00720c */ /* 0x000fe40003f44120 */
[----:B------:R-:W-:Y:S02]  /*05b0*/  ISETP.GE.AND P5, PT, R15, RZ, PT ;  /* 0x000000ff0f00720c */ /* 0x000fe40003fa6270 */
[----:B------:R-:W-:Y:S02]  /*05c0*/  ISETP.LT.AND P3, PT, R32, 0x200, P3 ;  /* 0x000002002000780c */ /* 0x000fe40001f61270 */
[----:B------:R-:W-:-:S02]  /*05d0*/  ISETP.LT.AND P4, PT, R30, 0x200, P4 ;  /* 0x000002001e00780c */ /* 0x000fc40002781270 */
[----:B------:R-:W-:Y:S02]  /*05e0*/  ISETP.LT.AND P2, PT, R29, 0x200, P2 ;  /* 0x000002001d00780c */ /* 0x000fe40001741270 */
[----:B------:R-:W-:Y:S02]  /*05f0*/  SEL R2, R11, R14, !P5 ;  /* 0x0000000e0b027207 */ /* 0x000fe40006800000 */
[----:B------:R-:W-:Y:S02]  /*0600*/  SEL R14, R25, R15, !P5 ;  /* 0x0000000f190e7207 */ /* 0x000fe40006800000 */
[----:B------:R-:W-:Y:S02]  /*0610*/  ISETP.LT.AND P1, PT, R31, 0x200, P1 ;  /* 0x000002001f00780c */ /* 0x000fe40000f21270 */
[----:B------:R-:W-:Y:S02]  /*0620*/  ISETP.LT.AND P0, PT, R28, 0x200, P0 ;  /* 0x000002001c00780c */ /* 0x000fe40000701270 */
[----:B------:R-:W-:-:S02]  /*0630*/  ISETP.GT.U32.AND P5, PT, R3, 0x7d7f, PT ;  /* 0x00007d7f0300780c */ /* 0x000fc40003fa4070 */
[----:B------:R-:W-:Y:S02]  /*0640*/  PLOP3.LUT P3, PT, P2, P3, P4, 0xfe, 0x0 ;  /* 0x000000000000781c */ /* 0x000fe40001767f46 */
[----:B------:R-:W-:Y:S01]  /*0650*/  IADD3 R3, P4, R16, 0x7d80, RZ ;  /* 0x00007d8010037810 */ /* 0x000fe20007f9e0ff */
[----:B------:R-:W-:Y:S01]  /*0660*/  IMAD.SHL.U32 R7, R18, 0x1000, RZ ;  /* 0x0000100012077824 */ /* 0x000fe200078e00ff */
[----:B------:R-:W-:Y:S02]  /*0670*/  PLOP3.LUT P0, PT, P0, P1, PT, 0xa8, 0x0 ;  /* 0x000000000000781c */ /* 0x000fe40000703570 */
[----:B------:R-:W-:Y:S01]  /*0680*/  ISETP.GE.AND P1, PT, R17, RZ, PT ;  /* 0x000000ff1100720c */ /* 0x000fe20003f26270 */
[----:B------:R-:W-:Y:S01]  /*0690*/  IMAD.X R5, RZ, RZ, R17, P4 ;  /* 0x000000ffff057224 */ /* 0x000fe200020e0611 */
[----:B------:R-:W-:Y:S02]  /*06a0*/  ISETP.GT.U32.AND P2, PT, R2, 0x7d7f, PT ;  /* 0x00007d7f0200780c */ /* 0x000fe40003f44070 */
[----:B------:R-:W-:-:S02]  /*06b0*/  SEL R2, R3, R16, !P1 ;  /* 0x0000001003027207 */ /* 0x000fc40004800000 */
[----:B------:R-:W-:Y:S02]  /*06c0*/  SHF.L.U64.HI R6, R18, 0xc, R19 ;  /* 0x0000000c12067819 */ /* 0x000fe40000010213 */
[----:B------:R-:W-:Y:S02]  /*06d0*/  IADD3 R4, P4, R7, 0x7d80000, RZ ;  /* 0x07d8000007047810 */ /* 0x000fe40007f9e0ff */
[----:B------:R-:W-:Y:S02]  /*06e0*/  SEL R16, R5, R17, !P1 ;  /* 0x0000001105107207 */ /* 0x000fe40004800000 */
[----:B------:R-:W-:Y:S02]  /*06f0*/  ISETP.GT.U32.AND.EX P5, PT, R12, RZ, PT, P5 ;  /* 0x000000ff0c00720c */ /* 0x000fe40003fa4150 */
[----:B------:R-:W-:Y:S02]  /*0700*/  ISETP.GT.U32.AND.EX P2, PT, R14, RZ, PT, P2 ;  /* 0x000000ff0e00720c */ /* 0x000fe40003f44120 */
[----:B------:R-:W-:Y:S01]  /*0710*/  ISETP.GT.U32.AND P1, PT, R2, 0x7d7f, PT ;  /* 0x00007d7f0200780c */ /* 0x000fe20003f24070 */
[----:B------:R-:W-:-:S02]  /*0720*/  IMAD.SHL.U32 R2, R0, 0x8, RZ ;  /* 0x0000000800027824 */ /* 0x000fc400078e00ff */
[----:B------:R-:W-:Y:S01]  /*0730*/  IMAD.X R3, RZ, RZ, R6, P4 ;  /* 0x000000ffff037224 */ /* 0x000fe200020e0606 */
[----:B------:R-:W-:Y:S02]  /*0740*/  ISETP.GE.AND P4, PT, R19, RZ, PT ;  /* 0x000000ff1300720c */ /* 0x000fe40003f86270 */
[----:B------:R-:W-:Y:S02]  /*0750*/  ISETP.LT.AND P5, PT, R23, 0x200, P5 ;  /* 0x000002001700780c */ /* 0x000fe40002fa1270 */
[----:B------:R-:W-:Y:S02]  /*0760*/  ISETP.GT.U32.AND.EX P1, PT, R16, RZ, PT, P1 ;  /* 0x000000ff1000720c */ /* 0x000fe40003f24110 */
[----:B------:R-:W-:Y:S02]  /*0770*/  ISETP.LT.AND P2, PT, R22, 0x200, P2 ;  /* 0x000002001600780c */ /* 0x000fe40001741270 */
[----:B------:R-:W-:Y:S02]  /*0780*/  LOP3.LUT R5, R2, 0x38, RZ, 0xc0, !PT ;  /* 0x0000003802057812 */ /* 0x000fe400078ec0ff */
[----:B------:R-:W-:-:S02]  /*0790*/  SEL R4, R4, R7, !P4 ;  /* 0x0000000704047207 */ /* 0x000fc40006000000 */
[----:B------:R-:W-:Y:S02]  /*07a0*/  ISETP.LT.AND P1, PT, R21, 0x200, P1 ;  /* 0x000002001500780c */ /* 0x000fe40000f21270 */
[----:B------:R-:W-:Y:S02]  /*07b0*/  PLOP3.LUT P2, PT, P2, P3, P5, 0xfe, 0x0 ;  /* 0x000000000000781c */ /* 0x000fe40001747f56 */
[----:B------:R-:W-:Y:S01]  /*07c0*/  SEL R2, R3, R6, !P4 ;  /* 0x0000000603027207 */ /* 0x000fe20006000000 */
[----:B------:R-:W-:Y:S01]  /*07d0*/  IMAD R3, R20, 0x1000, R5 ;  /* 0x0000100014037824 */ /* 0x000fe200078e0205 */
[----:B------:R-:W-:Y:S01]  /*07e0*/  LOP3.LUT R4, R4, R5, RZ, 0xfc, !PT ;  /* 0x0000000504047212 */ /* 0x000fe200078efcff */
[----:B------:R-:W-:Y:S01]  /*07f0*/  CS2R R28, SRZ ;  /* 0x00000000001c7805 */ /* 0x000fe2000001ff00 */
[----:B------:R-:W-:Y:S01]  /*0800*/  MOV R32, RZ ;  /* 0x000000ff00207202 */ /* 0x000fe20000000f00 */
[----:B------:R-:W-:Y:S01]  /*0810*/  CS2R R6, SRZ ;  /* 0x0000000000067805 */ /* 0x000fe2000001ff00 */
[----:B------:R-:W-:Y:S01]  /*0820*/  CS2R R30, SRZ ;  /* 0x00000000001e7805 */ /* 0x000fe2000001ff00 */
[----:B------:R-:W-:Y:S01]  /*0830*/  PLOP3.LUT P1, PT, P0, P2, P1, 0xfe, 0x0 ;  /* 0x000000000000781c */ /* 0x000fe20000725f16 */
[----:B------:R-:W-:-:S12]  /*0840*/  IMAD.MOV.U32 R5, RZ, RZ, RZ ;  /* 0x000000ffff057224 */ /* 0x000fd800078e00ff */
.L_x_1:
[----:B0-----:R-:W-:Y:S05]  /*0850*/  @P1 BRA `(.L_x_0) ;  /* 0x00000c6000001947 */ /* 0x001fea0003800000 */
[-C--:B------:R-:W-:Y:S01]  /*0860*/  LOP3.LUT R16, R4, R32.reuse, RZ, 0xfc, !PT ;  /* 0x0000002004107212 */ /* 0x080fe200078efcff */
[----:B------:R-:W-:Y:S01]  /*0870*/  IMAD.MOV.U32 R24, RZ, RZ, 0x2 ;  /* 0x00000002ff187424 */ /* 0x000fe200078e00ff */
[----:B------:R-:W-:Y:S01]  /*0880*/  LOP3.LUT R25, R3, R32, RZ, 0xfc, !PT ;  /* 0x0000002003197212 */ /* 0x000fe200078efcff */
[----:B------:R-:W-:Y:S01]  /*0890*/  CS2R R8, SRZ ;  /* 0x0000000000087805 */ /* 0x000fe2000001ff00 */
[----:B------:R-:W-:Y:S01]  /*08a0*/  LOP3.LUT R17, R2, R7, RZ, 0xfc, !PT ;  /* 0x0000000702117212 */ /* 0x000fe200078efcff */
[----:B------:R-:W-:Y:S01]  /*08b0*/  CS2R R10, SRZ ;  /* 0x00000000000a7805 */ /* 0x000fe2000001ff00 */
[C---:B------:R-:W-:Y:S01]  /*08c0*/  LEA R34, P0, R16.reuse, c[0x0][0x170], 0x1 ;  /* 0x00005c0010227a11 */ /* 0x040fe200078008ff */
[----:B------:R-:W-:Y:S01]  /*08d0*/  CS2R R12, SRZ ;  /* 0x00000000000c7805 */ /* 0x000fe2000001ff00 */
[----:B------:R-:W-:Y:S01]  /*08e0*/  CS2R R14, SRZ ;  /* 0x00000000000e7805 */ /* 0x000fe2000001ff00 */
[CC--:B------:R-:W-:Y:S01]  /*08f0*/  IMAD.WIDE R22, R25.reuse, R24.reuse, c[0x0][0x178] ;  /* 0x00005e0019167625 */ /* 0x0c0fe200078e0218 */
[----:B------:R-:W-:Y:S01]  /*0900*/  LEA.HI.X R35, R16, c[0x0][0x174], R17, 0x1, P0 ;  /* 0x00005d0010237a11 */ /* 0x000fe200000f0c11 */
[----:B------:R-:W-:Y:S01]  /*0910*/  CS2R R18, SRZ ;  /* 0x0000000000127805 */ /* 0x000fe2000001ff00 */
[----:B------:R-:W-:Y:S01]  /*0920*/  CS2R R16, SRZ ;  /* 0x0000000000107805 */ /* 0x000fe2000001ff00 */
[CC--:B------:R-:W-:Y:S01]  /*0930*/  IMAD.WIDE R36, R25.reuse, R24.reuse, c[0x0][0x180] ;  /* 0x0000600019247625 */ /* 0x0c0fe200078e0218 */
[----:B------:R0:W2:Y:S03]  /*0940*/  @!P6 LDG.E.EF.128 R8, [R22.64] ;  /* 0x000000061608e981 */ /* 0x0000a6000c0e1d00 */
[----:B------:R-:W-:Y:S01]  /*0950*/  IMAD.WIDE R24, R25, R24, c[0x0][0x160] ;  /* 0x0000580019187625 */ /* 0x000fe200078e0218 */
[----:B------:R1:W3:Y:S01]  /*0960*/  @!P6 LDG.E.EF.128 R12, [R36.64] ;  /* 0x00000006240ce981 */ /* 0x0002e2000c0e1d00 */
[----:B------:R-:W-:Y:S01]  /*0970*/  WARPSYNC 0xffffffff ;  /* 0xffffffff00007948 */ /* 0x000fe20003800000 */
[----:B------:R-:W-:-:S02]  /*0980*/  CS2R R20, SRZ ;  /* 0x0000000000147805 */ /* 0x000fc4000001ff00 */
[----:B------:R-:W4:Y:S01]  /*0990*/  @!P6 LDG.E.EF.128 R16, [R24.64] ;  /* 0x000000061810e981 */ /* 0x000f22000c0e1d00 */
[----:B0-----:R-:W-:-:S03]  /*09a0*/  CS2R R22, SRZ ;  /* 0x0000000000167805 */ /* 0x001fc6000001ff00 */
[----:B------:R-:W-:Y:S06]  /*09b0*/  BAR.SYNC.DEFER_BLOCKING 0x0 ;  /* 0x0000000000007b1d */ /* 0x000fec0000010000 */
[----:B------:R-:W1:Y:S01]  /*09c0*/  @!P6 LDG.E.EF.128 R20, [R34.64] ;  /* 0x000000062214e981 */ /* 0x000e62000c0e1d00 */
[----:B------:R-:W-:-:S04]  /*09d0*/  IADD3 R32, P2, R32, 0x40, RZ ;  /* 0x0000004020207810 */ /* 0x000fc80007f5e0ff */
[----:B------:R-:W-:Y:S01]  /*09e0*/  ISETP.GE.U32.AND P0, PT, R32, 0x1000, PT ;  /* 0x000010002000780c */ /* 0x000fe20003f06070 */
[----:B------:R-:W-:-:S05]  /*09f0*/  IMAD.X R7, RZ, RZ, R7, P2 ;  /* 0x000000ffff077224 */ /* 0x000fca00010e0607 */
[----:B------:R-:W-:Y:S01]  /*0a00*/  ISETP.GE.U32.AND.EX P0, PT, R7, RZ, PT, P0 ;  /* 0x000000ff0700720c */ /* 0x000fe20003f06100 */
[----:B----4-:R-:W-:Y:S02]  /*0a10*/  IMAD.U32 R33, R19, 0x10000, RZ ;  /* 0x0001000013217824 */ /* 0x010fe400078e00ff */
[----:B-1----:R-:W-:Y:S01]  /*0a20*/  IMAD.U32 R36, R23, 0x10000, RZ ;  /* 0x0001000017247824 */ /* 0x002fe200078e00ff */
[----:B------:R-:W-:Y:S02]  /*0a30*/  PRMT R23, R19, 0x7632, R23 ;  /* 0x0000763213177816 */ /* 0x000fe40000000017 */
[C---:B------:R-:W-:Y:S01]  /*0a40*/  PRMT R19, R16.reuse, 0x7632, R19 ;  /* 0x0000763210137816 */ /* 0x040fe20000000013 */
[----:B------:R-:W-:Y:S01]  /*0a50*/  FADD R33, R33, R36 ;  /* 0x0000002421217221 */ /* 0x000fe20000000000 */
[----:B------:R-:W-:Y:S01]  /*0a60*/  IMAD.U32 R36, R16, 0x10000, RZ ;  /* 0x0001000010247824 */ /* 0x000fe200078e00ff */
[C---:B------:R-:W-:Y:S01]  /*0a70*/  PRMT R37, R23.reuse, 0x7632, R37 ;  /* 0x0000763217257816 */ /* 0x040fe20000000025 */
[----:B------:R-:W-:Y:S01]  /*0a80*/  IMAD.U32 R16, R23, 0x10000, RZ ;  /* 0x0001000017107824 */ /* 0x000fe200078e00ff */
[C---:B------:R-:W-:Y:S01]  /*0a90*/  PRMT R23, R20.reuse, 0x7632, R23 ;  /* 0x0000763214177816 */ /* 0x040fe20000000017 */
[----:B------:R-:W-:-:S02]  /*0aa0*/  IMAD.U32 R35, R20, 0x10000, RZ ;  /* 0x0001000014237824 */ /* 0x000fc400078e00ff */
[----:B------:R-:W-:Y:S02]  /*0ab0*/  IMAD.U32 R37, R37, 0x10000, RZ ;  /* 0x0001000025257824 */ /* 0x000fe400078e00ff */
[----:B------:R-:W-:Y:S01]  /*0ac0*/  IMAD.U32 R34, R23, 0x10000, RZ ;  /* 0x0001000017227824 */ /* 0x000fe200078e00ff */
[----:B------:R-:W-:Y:S01]  /*0ad0*/  FADD R23, R36, R35 ;  /* 0x0000002324177221 */ /* 0x000fe20000000000 */
[----:B------:R-:W-:Y:S01]  /*0ae0*/  FADD R20, R16, R37 ;  /* 0x0000002510147221 */ /* 0x000fe20000000000 */
[----:B------:R-:W-:Y:S01]  /*0af0*/  SHF.L.U32 R35, R21, 0x10, RZ ;  /* 0x0000001015237819 */ /* 0x000fe200000006ff */
[----:B------:R-:W-:Y:S01]  /*0b00*/  IMAD.U32 R19, R19, 0x10000, RZ ;  /* 0x0001000013137824 */ /* 0x000fe200078e00ff */
[C---:B------:R-:W-:Y:S01]  /*0b10*/  PRMT R36, R17.reuse, 0x7632, R36 ;  /* 0x0000763211247816 */ /* 0x040fe20000000024 */
[----:B------:R-:W-:Y:S01]  /*0b20*/  IMAD.U32 R16, R17, 0x10000, RZ ;  /* 0x0001000011107824 */ /* 0x000fe200078e00ff */
[----:B------:R-:W-:Y:S01]  /*0b30*/  PRMT R21, R21, 0x7632, R21 ;  /* 0x0000763215157816 */ /* 0x000fe20000000015 */
[--C-:B------:R-:W-:Y:S01]  /*0b40*/  FADD R19, R19, R34.reuse ;  /* 0x0000002213137221 */ /* 0x100fe20000000000 */
[----:B------:R-:W-:Y:S01]  /*0b50*/  PRMT R17, R18, 0x7632, R17 ;  /* 0x0000763212117816 */ /* 0x000fe20000000011 */
[----:B------:R-:W-:Y:S01]  /*0b60*/  FADD R16, R16, R35 ;  /* 0x0000002310107221 */ /* 0x000fe20000000000 */
[----:B------:R-:W-:Y:S01]  /*0b70*/  IMAD.U32 R18, R18, 0x10000, RZ ;  /* 0x0001000012127824 */ /* 0x000fe200078e00ff */
[C---:B------:R-:W-:Y:S01]  /*0b80*/  PRMT R34, R22.reuse, 0x7632, R34 ;  /* 0x0000763216227816 */ /* 0x040fe20000000022 */
[----:B------:R-:W-:-:S02]  /*0b90*/  IMAD.U32 R35, R22, 0x10000, RZ ;  /* 0x0001000016237824 */ /* 0x000fc400078e00ff */
[----:B------:R-:W-:Y:S02]  /*0ba0*/  IMAD.U32 R22, R36, 0x10000, RZ ;  /* 0x0001000024167824 */ /* 0x000fe400078e00ff */
[----:B------:R-:W-:Y:S01]  /*0bb0*/  IMAD.U32 R37, R21, 0x10000, RZ ;  /* 0x0001000015257824 */ /* 0x000fe200078e00ff */
[----:B------:R-:W-:-:S03]  /*0bc0*/  FADD R21, R18, R35 ;  /* 0x0000002312157221 */ /* 0x000fc60000000000 */
[----:B------:R-:W-:Y:S01]  /*0bd0*/  FADD R18, R22, R37 ;  /* 0x0000002516127221 */ /* 0x000fe20000000000 */
[C---:B--2---:R-:W-:Y:S01]  /*0be0*/  IMAD.U32 R22, R11.reuse, 0x10000, RZ ;  /* 0x000100000b167824 */ /* 0x044fe200078e00ff */
[----:B------:R-:W-:-:S03]  /*0bf0*/  PRMT R11, R11, 0x7632, R11 ;  /* 0x000076320b0b7816 */ /* 0x000fc6000000000b */
[----:B------:R-:W-:Y:S01]  /*0c00*/  FADD R33, R22, R33 ;  /* 0x0000002116217221 */ /* 0x000fe20000000000 */
[----:B------:R-:W-:Y:S02]  /*0c10*/  IMAD.U32 R22, R8, 0x10000, RZ ;  /* 0x0001000008167824 */ /* 0x000fe400078e00ff */
[----:B------:R-:W-:Y:S02]  /*0c20*/  IMAD.U32 R11, R11, 0x10000, RZ ;  /* 0x000100000b0b7824 */ /* 0x000fe400078e00ff */
[----:B------:R-:W-:Y:S01]  /*0c30*/  FADD R23, R22, R23 ;  /* 0x0000001716177221 */ /* 0x000fe20000000000 */
[----:B------:R-:W-:Y:S01]  /*0c40*/  SHF.L.U32 R22, R10, 0x10, RZ ;  /* 0x000000100a167819 */ /* 0x000fe200000006ff */
[----:B------:R-:W-:Y:S01]  /*0c50*/  FADD R20, R11, R20 ;  /* 0x000000140b147221 */ /* 0x000fe20000000000 */
[----:B------:R-:W-:Y:S01]  /*0c60*/  IMAD.U32 R11, R9, 0x10000, RZ ;  /* 0x00010000090b7824 */ /* 0x000fe200078e00ff */
[----:B------:R-:W-:Y:S01]  /*0c70*/  PRMT R8, R8, 0x7632, R8 ;  /* 0x0000763208087816 */ /* 0x000fe20000000008 */
[----:B------:R-:W-:-:S02]  /*0c80*/  IMAD.U32 R17, R17, 0x10000, RZ ;  /* 0x0001000011117824 */ /* 0x000fc400078e00ff */
[----:B------:R-:W-:Y:S01]  /*0c90*/  IMAD.U32 R34, R34, 0x10000, RZ ;  /* 0x0001000022227824 */ /* 0x000fe200078e00ff */
[----:B------:R-:W-:Y:S01]  /*0ca0*/  FADD R16, R11, R16 ;  /* 0x000000100b107221 */ /* 0x000fe20000000000 */
[----:B------:R-:W-:Y:S01]  /*0cb0*/  FADD R11, R22, R21 ;  /* 0x00000015160b7221 */ /* 0x000fe20000000000 */
[----:B---3--:R-:W-:Y:S01]  /*0cc0*/  IMAD.U32 R22, R12, 0x10000, RZ ;  /* 0x000100000c167824 */ /* 0x008fe200078e00ff */
[----:B------:R-:W-:Y:S01]  /*0cd0*/  FADD R17, R17, R34 ;  /* 0x0000002211117221 */ /* 0x000fe20000000000 */
[----:B------:R-:W-:Y:S01]  /*0ce0*/  IMAD.U32 R8, R8, 0x10000, RZ ;  /* 0x0001000008087824 */ /* 0x000fe200078e00ff */
[----:B------:R-:W-:Y:S01]  /*0cf0*/  PRMT R9, R9, 0x7632, R9 ;  /* 0x0000763209097816 */ /* 0x000fe20000000009 */
[----:B------:R-:W-:Y:S01]  /*0d00*/  IMAD.U32 R34, R15, 0x10000, RZ ;  /* 0x000100000f227824 */ /* 0x000fe200078e00ff */
[----:B------:R-:W-:Y:S01]  /*0d10*/  FADD R21, R22, R23 ;  /* 0x0000001716157221 */ /* 0x000fe20000000000 */
[----:B------:R-:W-:Y:S01]  /*0d20*/  PRMT R15, R10, 0x7632, R15 ;  /* 0x000076320a0f7816 */ /* 0x000fe2000000000f */
[----:B------:R-:W-:Y:S01]  /*0d30*/  IMAD.U32 R22, R14, 0x10000, RZ ;  /* 0x000100000e167824 */ /* 0x000fe200078e00ff */
[----:B------:R-:W-:Y:S01]  /*0d40*/  FADD R8, R8, R19 ;  /* 0x0000001308087221 */ /* 0x000fe20000000000 */
[----:B------:R-:W-:Y:S01]  /*0d50*/  FADD R19, R34, R33 ;  /* 0x0000002122137221 */ /* 0x000fe20000000000 */
[C---:B------:R-:W-:Y:S01]  /*0d60*/  IMAD.U32 R33, R13.reuse, 0x10000, RZ ;  /* 0x000100000d217824 */ /* 0x040fe200078e00ff */
[----:B------:R-:W-:Y:S01]  /*0d70*/  PRMT R10, R13, 0x7632, R10 ;  /* 0x000076320d0a7816 */ /* 0x000fe2000000000a */
[----:B------:R-:W-:Y:S01]  /*0d80*/  IMAD.U32 R9, R9, 0x10000, RZ ;  /* 0x0001000009097824 */ /* 0x000fe200078e00ff */
[C---:B------:R-:W-:Y:S01]  /*0d90*/  PRMT R23, R15.reuse, 0x7632, R23 ;  /* 0x000076320f177816 */ /* 0x040fe20000000017 */
[----:B------:R-:W-:Y:S01]  /*0da0*/  FADD R13, R22, R11 ;  /* 0x0000000b160d7221 */ /* 0x000fe20000000000 */
[----:B------:R-:W-:Y:S01]  /*0db0*/  PRMT R12, R12, 0x7632, R12 ;  /* 0x000076320c0c7816 */ /* 0x000fe2000000000c */
[----:B------:R-:W-:Y:S01]  /*0dc0*/  IMAD.U32 R22, R15, 0x10000, RZ ;  /* 0x000100000f167824 */ /* 0x000fe200078e00ff */
[----:B------:R-:W-:Y:S01]  /*0dd0*/  PRMT R14, R14, 0x7632, R14 ;  /* 0x000076320e0e7816 */ /* 0x000fe2000000000e */
[----:B------:R-:W-:Y:S01]  /*0de0*/  FADD R18, R9, R18 ;  /* 0x0000001209127221 */ /* 0x000fe20000000000 */
[----:B------:R-:W-:Y:S01]  /*0df0*/  IMAD.U32 R23, R23, 0x10000, RZ ;  /* 0x0001000017177824 */ /* 0x000fe200078e00ff */
[----:B------:R-:W-:Y:S01]  /*0e00*/  FADD R17, R22, R17 ;  /* 0x0000001116117221 */ /* 0x000fe20000000000 */
[----:B------:R-:W-:-:S02]  /*0e10*/  IMAD.U32 R9, R12, 0x10000, RZ ;  /* 0x000100000c097824 */ /* 0x000fc400078e00ff */
[----:B------:R-:W-:Y:S02]  /*0e20*/  IMAD.U32 R11, R10, 0x10000, RZ ;  /* 0x000100000a0b7824 */ /* 0x000fe400078e00ff */
[----:B------:R-:W-:Y:S01]  /*0e30*/  IMAD.U32 R14, R14, 0x10000, RZ ;  /* 0x000100000e0e7824 */ /* 0x000fe200078e00ff */
[----:B------:R-:W-:Y:S01]  /*0e40*/  FADD R16, R33, R16 ;  /* 0x0000001021107221 */ /* 0x000fe20000000000 */
[----:B------:R-:W-:Y:S01]  /*0e50*/  FADD R20, R23, R20 ;  /* 0x0000001417147221 */ /* 0x000fe20000000000 */
[----:B------:R-:W-:Y:S01]  /*0e60*/  FADD R12, R9, R8 ;  /* 0x00000008090c7221 */ /* 0x000fe20000000000 */
[----:B------:R-:W-:Y:S01]  /*0e70*/  FADD R18, R11, R18 ;  /* 0x000000120b127221 */ /* 0x000fe20000000000 */
[----:B------:R-:W-:Y:S02]  /*0e80*/  FADD R17, R14, R17 ;  /* 0x000000110e117221 */ /* 0x000fe40000000000 */
[----:B------:R-:W-:Y:S02]  /*0e90*/  F2FP.BF16.PACK_AB R11, R20, R19 ;  /* 0x00000013140b723e */ /* 0x000fe400000010ff */
[----:B------:R-:W-:-:S02]  /*0ea0*/  F2FP.BF16.PACK_AB R8, R12, R21 ;  /* 0x000000150c08723e */ /* 0x000fc400000010ff */
[----:B------:R-:W-:Y:S02]  /*0eb0*/  F2FP.BF16.PACK_AB R9, R18, R16 ;  /* 0x000000101209723e */ /* 0x000fe400000010ff */
[----:B------:R-:W-:-:S05]  /*0ec0*/  F2FP.BF16.PACK_AB R10, R17, R13 ;  /* 0x0000000d110a723e */ /* 0x000fca00000010ff */
[----:B------:R0:W-:Y:S01]  /*0ed0*/  @!P6 STG.E.128 [R24.64], R8 ;  /* 0x000000081800e986 */ /* 0x0001e2000c101d06 */
[----:B------:R-:W-:Y:S01]  /*0ee0*/  @!P6 FFMA R30, R19, R19, R30 ;  /* 0x00000013131ee223 */ /* 0x000fe2000000001e */
[----:B------:R-:W-:Y:S01]  /*0ef0*/  @!P6 FFMA R28, R21, R21, R28 ;  /* 0x00000015151ce223 */ /* 0x000fe2000000001c */
[----:B------:R-:W-:Y:S01]  /*0f00*/  @!P6 FFMA R5, R16, R16, R5 ;  /* 0x000000101005e223 */ /* 0x000fe20000000005 */
[----:B------:R-:W-:Y:S01]  /*0f10*/  @!P6 FFMA R6, R13, R13, R6 ;  /* 0x0000000d0d06e223 */ /* 0x000fe20000000006 */
[----:B------:R-:W-:Y:S01]  /*0f20*/  @!P6 FFMA R27, R20, R20, R27 ;  /* 0x00000014141be223 */ /* 0x000fe2000000001b */
[----:B------:R-:W-:Y:S01]  /*0f30*/  @!P6 FFMA R31, R12, R12, R31 ;  /* 0x0000000c0c1fe223 */ /* 0x000fe2000000001f */
[----:B------:R-:W-:Y:S01]  /*0f40*/  @!P6 FFMA R29, R18, R18, R29 ;  /* 0x00000012121de223 */ /* 0x000fe2000000001d */
[----:B------:R-:W-:Y:S01]  /*0f50*/  @!P6 FFMA R26, R17, R17, R26 ;  /* 0x00000011111ae223 */ /* 0x000fe2000000001a */
[----:B------:R-:W-:Y:S05]  /*0f60*/  @!P0 BRA `(.L_x_1) ;  /* 0xfffff8e000008947 */ /* 0x000fea000383ffff */
[----:B------:R-:W-:Y:S01]  /*0f70*/  FADD R28, R28, R31 ;  /* 0x0000001f1c1c7221 */ /* 0x000fe20000000000 */
[----:B------:R-:W-:Y:S01]  /*0f80*/  LOP3.LUT R12, R0, 0x7, RZ, 0xc0, !PT ;  /* 0x00000007000c7812 */ /* 0x000fe200078ec0ff */
[----:B------:R-:W-:-:S02]  /*0f90*/  IMAD.MOV.U32 R13, RZ, RZ, 0x10 ;  /* 0x00000010ff0d7424 */ /* 0x000fc400078e00ff */
[----:B------:R-:W-:Y:S01]  /*0fa0*/  FADD R28, R5, R28 ;  /* 0x0000001c051c7221 */ /* 0x000fe20000000000 */
[----:B------:R-:W-:Y:S02]  /*0fb0*/  IMAD.MOV.U32 R14, RZ, RZ, -0x1 ;  /* 0xffffffffff0e7424 */ /* 0x000fe400078e00ff */
[----:B------:R-:W-:Y:S01]  /*0fc0*/  IMAD.WIDE.U32 R12, R12, R13, c[0x0][0x188] ;  /* 0x000062000c0c7625 */ /* 0x000fe200078e000d */
[----:B------:R-:W-:-:S04]  /*0fd0*/  FADD R29, R29, R28 ;  /* 0x0000001c1d1d7221 */ /* 0x000fc80000000000 */
[----:B------:R-:W-:-:S04]  /*0fe0*/  FADD R29, R6, R29 ;  /* 0x0000001d061d7221 */ /* 0x000fc80000000000 */
[----:B------:R-:W-:-:S04]  /*0ff0*/  FADD R29, R26, R29 ;  /* 0x0000001d1a1d7221 */ /* 0x000fc80000000000 */
[----:B------:R-:W-:-:S04]  /*1000*/  FADD R30, R30, R29 ;  /* 0x0000001d1e1e7221 */ /* 0x000fc80000000000 */
[----:B------:R-:W-:-:S05]  /*1010*/  FADD R30, R27, R30 ;  /* 0x0000001e1b1e7221 */ /* 0x000fca0000000000 */
[----:B------:R-:W1:Y:S02]  /*1020*/  SHFL.BFLY PT, R5, R30, 0x4, 0x1f ;  /* 0x0c801f001e057f89 */ /* 0x000e6400000e0000 */
[----:B-1----:R-:W-:-:S05]  /*1030*/  FADD R5, R30, R5 ;  /* 0x000000051e057221 */ /* 0x002fca0000000000 */
[----:B------:R-:W1:Y:S02]  /*1040*/  SHFL.BFLY PT, R2, R5, 0x2, 0x1f ;  /* 0x0c401f0005027f89 */ /* 0x000e6400000e0000 */
[----:B-1----:R-:W-:Y:S01]  /*1050*/  FADD R4, R5, R2 ;  /* 0x0000000205047221 */ /* 0x002fe20000000000 */
[----:B------:R-:W-:-:S04]  /*1060*/  MOV R2, 0x39800000 ;  /* 0x3980000000027802 */ /* 0x000fc80000000f00 */
[----:B------:R-:W1:Y:S02]  /*1070*/  SHFL.BFLY PT, R7, R4, 0x1, 0x1f ;  /* 0x0c201f0004077f89 */ /* 0x000e6400000e0000 */
[----:B-1----:R-:W-:-:S04]  /*1080*/  FADD R7, R4, R7 ;  /* 0x0000000704077221 */ /* 0x002fc80000000000 */
[----:B------:R-:W-:Y:S01]  /*1090*/  FFMA R0, R7, R2, 9.9999999747524270788e-07 ;  /* 0x358637bd07007423 */ /* 0x000fe20000000002 */
[----:B------:R-:W-:Y:S02]  /*10a0*/  IMAD.MOV.U32 R2, RZ, RZ, R12 ;  /* 0x000000ffff027224 */ /* 0x000fe400078e000c */
[----:B------:R-:W-:-:S03]  /*10b0*/  IMAD.MOV.U32 R12, RZ, RZ, -0x40 ;  /* 0xffffffc0ff0c7424 */ /* 0x000fc600078e00ff */
[----:B------:R-:W1:Y:S04]  /*10c0*/  MUFU.RSQ R0, R0 ;  /* 0x0000000000007308 */ /* 0x000e680000001400 */
.L_x_2:
[----:B------:R-:W-:Y:S01]  /*10d0*/  IADD3 R12, P0, R12, 0x40, RZ ;  /* 0x000000400c0c7810 */ /* 0x000fe20007f1e0ff */
[----:B------:R-:W-:Y:S01]  /*10e0*/  IMAD.MOV.U32 R15, RZ, RZ, 0x2 ;  /* 0x00000002ff0f7424 */ /* 0x000fe200078e00ff */
[----:B0-----:R-:W-:Y:S01]  /*10f0*/  CS2R R4, SRZ ;  /* 0x0000000000047805 */ /* 0x001fe2000001ff00 */
[----:B------:R-:W-:Y:S01]  /*1100*/  CS2R R6, SRZ ;  /* 0x0000000000067805 */ /* 0x000fe2000001ff00 */
[----:B------:R-:W-:Y:S01]  /*1110*/  LOP3.LUT R16, R3, R12, RZ, 0xfc, !PT ;  /* 0x0000000c03107212 */ /* 0x000fe200078efcff */
[----:B0-----:R-:W-:Y:S02]  /*1120*/  IMAD.MOV.U32 R8, RZ, RZ, R2 ;  /* 0x000000ffff087224 */ /* 0x001fe400078e0002 */
[----:B------:R-:W-:Y:S02]  /*1130*/  IMAD.MOV.U32 R9, RZ, RZ, R13 ;  /* 0x000000ffff097224 */ /* 0x000fe400078e000d */
[----:B------:R-:W-:-:S04]  /*1140*/  IMAD.WIDE R20, R16, R15, c[0x0][0x160] ;  /* 0x0000580010147625 */ /* 0x000fc800078e020f */
[----:B------:R-:W2:Y:S04]  /*1150*/  LDG.E.EL.128 R8, [R8.64] ;  /* 0x0000000608087981 */ /* 0x000ea8000c2e1d00 */
[----:B------:R-:W3:Y:S01]  /*1160*/  @!P6 LDG.E.EF.128 R4, [R20.64] ;  /* 0x000000061404e981 */ /* 0x000ee2000c0e1d00 */
[----:B------:R-:W-:Y:S02]  /*1170*/  IADD3.X R14, RZ, R14, RZ, P0, !PT ;  /* 0x0000000eff0e7210 */ /* 0x000fe400007fe4ff */
[----:B------:R-:W-:-:S04]  /*1180*/  ISETP.GE.U32.AND P0, PT, R12, 0xfc0, PT ;  /* 0x00000fc00c00780c */ /* 0x000fc80003f06070 */
[----:B------:R-:W-:Y:S02]  /*1190*/  ISETP.GE.U32.AND.EX P0, PT, R14, RZ, PT, P0 ;  /* 0x000000ff0e00720c */ /* 0x000fe40003f06100 */
[----:B------:R-:W-:-:S05]  /*11a0*/  IADD3 R2, P1, R2, 0x80, RZ ;  /* 0x0000008002027810 */ /* 0x000fca0007f3e0ff */
[----:B------:R-:W-:Y:S02]  /*11b0*/  IMAD.X R13, RZ, RZ, R13, P1 ;  /* 0x000000ffff0d7224 */ /* 0x000fe400008e060d */
[C---:B---3--:R-:W-:Y:S01]  /*11c0*/  IMAD.U32 R23, R4.reuse, 0x10000, RZ ;  /* 0x0001000004177824 */ /* 0x048fe200078e00ff */
[----:B------:R-:W-:Y:S01]  /*11d0*/  PRMT R18, R4, 0x7632, R18 ;  /* 0x0000763204127816 */ /* 0x000fe20000000012 */
[C---:B------:R-:W-:Y:S01]  /*11e0*/  IMAD.U32 R27, R6.reuse, 0x10000, RZ ;  /* 0x00010000061b7824 */ /* 0x040fe200078e00ff */
[----:B------:R-:W-:Y:S01]  /*11f0*/  PRMT R4, R6, 0x7632, R4 ;  /* 0x0000763206047816 */ /* 0x000fe20000000004 */
[C---:B------:R-:W-:Y:S01]  /*1200*/  IMAD.U32 R25, R5.reuse, 0x10000, RZ ;  /* 0x0001000005197824 */ /* 0x040fe200078e00ff */
[----:B------:R-:W-:Y:S01]  /*1210*/  PRMT R17, R5, 0x7632, R17 ;  /* 0x0000763205117816 */ /* 0x000fe20000000011 */
[C---:B------:R-:W-:Y:S01]  /*1220*/  IMAD.U32 R29, R7.reuse, 0x10000, RZ ;  /* 0x00010000071d7824 */ /* 0x040fe200078e00ff */
[----:B--2---:R-:W-:Y:S01]  /*1230*/  SHF.L.U32 R6, R8, 0x10, RZ ;  /* 0x0000001008067819 */ /* 0x004fe200000006ff */
[----:B-1----:R-:W-:Y:S01]  /*1240*/  FMUL R23, R0, R23 ;  /* 0x0000001700177220 */ /* 0x002fe20000400000 */
[----:B------:R-:W-:-:S02]  /*1250*/  PRMT R5, R7, 0x7632, R5 ;  /* 0x0000763207057816 */ /* 0x000fc40000000005 */
[----:B------:R-:W-:Y:S01]  /*1260*/  PRMT R19, R8, 0x7632, R19 ;  /* 0x0000763208137816 */ /* 0x000fe20000000013 */
[C---:B------:R-:W-:Y:S01]  /*1270*/  IMAD.U32 R8, R9.reuse, 0x10000, RZ ;  /* 0x0001000009087824 */ /* 0x040fe200078e00ff */
[----:B------:R-:W-:Y:S01]  /*1280*/  PRMT R20, R9, 0x7632, R20 ;  /* 0x0000763209147816 */ /* 0x000fe20000000014 */
[C---:B------:R-:W-:Y:S01]  /*1290*/  IMAD.U32 R9, R11.reuse, 0x10000, RZ ;  /* 0x000100000b097824 */ /* 0x040fe200078e00ff */
[----:B------:R-:W-:Y:S01]  /*12a0*/  PRMT R7, R11, 0x7632, R7 ;  /* 0x000076320b077816 */ /* 0x000fe20000000007 */
[----:B------:R-:W-:Y:S01]  /*12b0*/  FMUL R22, R0, R29 ;  /* 0x0000001d00167220 */ /* 0x000fe20000400000 */
[----:B------:R-:W-:Y:S01]  /*12c0*/  PRMT R21, R10, 0x7632, R21 ;  /* 0x000076320a157816 */ /* 0x000fe20000000015 */
[----:B------:R-:W-:Y:S01]  /*12d0*/  FMUL R6, R6, R23 ;  /* 0x0000001706067220 */ /* 0x000fe20000400000 */
[----:B------:R-:W-:Y:S02]  /*12e0*/  IMAD.U32 R11, R18, 0x10000, RZ ;  /* 0x00010000120b7824 */ /* 0x000fe400078e00ff */
[----:B------:R-:W-:-:S02]  /*12f0*/  IMAD.U32 R17, R17, 0x10000, RZ ;  /* 0x0001000011117824 */ /* 0x000fc400078e00ff */
[----:B------:R-:W-:Y:S02]  /*1300*/  IMAD.U32 R23, R4, 0x10000, RZ ;  /* 0x0001000004177824 */ /* 0x000fe400078e00ff */
[----:B------:R-:W-:Y:S01]  /*1310*/  IMAD.U32 R5, R5, 0x10000, RZ ;  /* 0x0001000005057824 */ /* 0x000fe200078e00ff */
[----:B------:R-:W-:Y:S01]  /*1320*/  FMUL R9, R9, R22 ;  /* 0x0000001609097220 */ /* 0x000fe20000400000 */
[----:B------:R-:W-:Y:S01]  /*1330*/  IMAD.U32 R19, R19, 0x10000, RZ ;  /* 0x0001000013137824 */ /* 0x000fe200078e00ff */
[----:B------:R-:W-:Y:S01]  /*1340*/  FMUL R4, R0, R11 ;  /* 0x0000000b00047220 */ /* 0x000fe20000400000 */
[----:B------:R-:W-:Y:S01]  /*1350*/  IMAD.U32 R10, R10, 0x10000, RZ ;  /* 0x000100000a0a7824 */ /* 0x000fe200078e00ff */
[C---:B------:R-:W-:Y:S01]  /*1360*/  FMUL R25, R0.reuse, R25 ;  /* 0x0000001900197220 */ /* 0x040fe20000400000 */
[----:B------:R-:W-:Y:S01]  /*1370*/  FMUL R27, R0, R27 ;  /* 0x0000001b001b7220 */ /* 0x000fe20000400000 */
[----:B------:R-:W-:Y:S01]  /*1380*/  IMAD.U32 R20, R20, 0x10000, RZ ;  /* 0x0001000014147824 */ /* 0x000fe200078e00ff */
[C---:B------:R-:W-:Y:S01]  /*1390*/  FMUL R17, R0.reuse, R17 ;  /* 0x0000001100117220 */ /* 0x040fe20000400000 */
[----:B------:R-:W-:Y:S01]  /*13a0*/  IMAD.U32 R21, R21, 0x10000, RZ ;  /* 0x0001000015157824 */ /* 0x000fe200078e00ff */
[C---:B------:R-:W-:Y:S01]  /*13b0*/  FMUL R18, R0.reuse, R23 ;  /* 0x0000001700127220 */ /* 0x040fe20000400000 */
[----:B------:R-:W-:Y:S01]  /*13c0*/  IMAD.U32 R7, R7, 0x10000, RZ ;  /* 0x0001000007077824 */ /* 0x000fe200078e00ff */
[----:B------:R-:W-:Y:S01]  /*13d0*/  FMUL R22, R0, R5 ;  /* 0x0000000500167220 */ /* 0x000fe20000400000 */
[----:B------:R-:W-:Y:S01]  /*13e0*/  FMUL R19, R19, R4 ;  /* 0x0000000413137220 */ /* 0x000fe20000400000 */
[----:B------:R-:W-:Y:S01]  /*13f0*/  FMUL R8, R8, R25 ;  /* 0x0000001908087220 */ /* 0x000fe20000400000 */
[----:B------:R-:W-:Y:S01]  /*1400*/  FMUL R10, R10, R27 ;  /* 0x0000001b0a0a7220 */ /* 0x000fe20000400000 */
[----:B------:R-:W-:Y:S01]  /*1410*/  FMUL R5, R20, R17 ;  /* 0x0000001114057220 */ /* 0x000fe20000400000 */
[----:B------:R-:W-:Y:S01]  /*1420*/  FMUL R21, R21, R18 ;  /* 0x0000001215157220 */ /* 0x000fe20000400000 */
[----:B------:R-:W-:Y:S01]  /*1430*/  FMUL R22, R7, R22 ;  /* 0x0000001607167220 */ /* 0x000fe20000400000 */
[----:B------:R-:W-:Y:S01]  /*1440*/  F2FP.BF16.PACK_AB R4, R19, R6 ;  /* 0x000000061304723e */ /* 0x000fe200000010ff */
[----:B------:R-:W-:Y:S01]  /*1450*/  IMAD.WIDE R16, R16, R15, c[0x0][0x190] ;  /* 0x0000640010107625 */ /* 0x000fe200078e020f */
[----:B------:R-:W-:-:S02]  /*1460*/  F2FP.BF16.PACK_AB R5, R5, R8 ;  /* 0x000000080505723e */ /* 0x000fc400000010ff */
[----:B------:R-:W-:Y:S02]  /*1470*/  F2FP.BF16.PACK_AB R6, R21, R10 ;  /* 0x0000000a1506723e */ /* 0x000fe400000010ff */
[----:B------:R-:W-:-:S05]  /*1480*/  F2FP.BF16.PACK_AB R7, R22, R9 ;  /* 0x000000091607723e */ /* 0x000fca00000010ff */
[----:B------:R0:W-:Y:S01]  /*1490*/  @!P6 STG.E.128 [R16.64], R4 ;  /* 0x000000041000e986 */ /* 0x0001e2000c101d06 */
[----:B------:R-:W-:Y:S05]  /*14a0*/  @!P0 BRA `(.L_x_2) ;  /* 0xfffffc2000008947 */ /* 0x000fea000383ffff */
[----:B------:R-:W-:Y:S05]  /*14b0*/  EXIT ;  /* 0x000000000000794d */ /* 0x000fea0003800000 */
.L_x_0:
[----:B------:R-:W-:Y:S01]  /*14c0*/  MOV R0, 0x0 ;  /* 0x0000000000007802 */ /* 0x000fe20000000f00 */
[----:B------:R-:W-:Y:S02]  /*14d0*/  IMAD.MOV.U32 R4, RZ, RZ, c[0x4][0x18] ;  /* 0x01000600ff047624 */ /* 0x000fe400078e00ff */
[----:B------:R-:W-:Y:S01]  /*14e0*/  IMAD.MOV.U32 R5, RZ, RZ, c[0x4][0x1c] ;  /* 0x01000700ff057624 */ /* 0x000fe200078e00ff */
[----:B------:R0:W1:Y:S01]  /*14f0*/  LDC.64 R2, c[0x4][R0] ;  /* 0x0100000000027b82 */ /* 0x0000620000000a00 */
[----:B------:R-:W-:Y:S02]  /*1500*/  IMAD.MOV.U32 R6, RZ, RZ, c[0x4][0x10] ;  /* 0x01000400ff067624 */ /* 0x000fe400078e00ff */
[----:B------:R-:W-:Y:S02]  /*1510*/  IMAD.MOV.U32 R7, RZ, RZ, c[0x4][0x14] ;  /* 0x01000500ff077624 */ /* 0x000fe400078e00ff */
[----:B------:R-:W-:-:S02]  /*1520*/  IMAD.MOV.U32 R8, RZ, RZ, 0x2c ;  /* 0x0000002cff087424 */ /* 0x000fc400078e00ff */
[----:B------:R-:W-:Y:S02]  /*1530*/  IMAD.MOV.U32 R10, RZ, RZ, c[0x4][0x8] ;  /* 0x01000200ff0a7624 */ /* 0x000fe400078e00ff */
[----:B------:R-:W-:Y:S02]  /*1540*/  IMAD.MOV.U32 R11, RZ, RZ, c[0x4][0xc] ;  /* 0x01000300ff0b7624 */ /* 0x000fe400078e00ff */
[----:B------:R-:W-:Y:S02]  /*1550*/  IMAD.MOV.U32 R12, RZ, RZ, 0x1 ;  /* 0x00000001ff0c7424 */ /* 0x000fe400078e00ff */
[----:B------:R-:W-:Y:S02]  /*1560*/  IMAD.MOV.U32 R13, RZ, RZ, RZ ;  /* 0x000000ffff0d7224 */ /* 0x000fe400078e00ff */
[----:B0-----:R-:W-:Y:S01]  /*1570*/  LEPC R14 ;  /* 0x00000000000e734e */ /* 0x001fe20000000000 */
[----:B------:R-:W-:Y:S02]  /*1580*/  MOV R9, 0x15f0 ;  /* 0x000015f000097802 */ /* 0x000fe40000000f00 */
[----:B------:R-:W-:Y:S02]  /*1590*/  MOV R20, 0x1570 ;  /* 0x0000157000147802 */ /* 0x000fe40000000f00 */
[----:B------:R-:W-:-:S02]  /*15a0*/  MOV R21, 0x0 ;  /* 0x0000000000157802 */ /* 0x000fc40000000f00 */
[----:B------:R-:W-:Y:S02]  /*15b0*/  MOV R0, 0x0 ;  /* 0x0000000000007802 */ /* 0x000fe40000000f00 */
[----:B------:R-:W-:-:S04]  /*15c0*/  IADD3 R20, P0, P1, -R20, R9, R14 ;  /* 0x0000000914147210 */ /* 0x000fc8000791e10e */
[----:B------:R-:W-:-:S04]  /*15d0*/  IADD3.X R21, ~R0, R21, R15, P0, P1 ;  /* 0x0000001500157210 */ /* 0x000fc800007e250f */
[----:B-1----:R-:W-:Y:S05]  /*15e0*/  CALL.ABS.NOINC R2 ;  /* 0x0000000002007343 */ /* 0x002fea0003c00000 */
.L_x_3:
[----:B------:R-:W-:-:S00]  /*15f0*/  BRA `(.L_x_3) ;  /* 0xfffffff000007947 */ /* 0x000fc0000383ffff */
[----:B------:R-:W-:-:S00]  /*1600*/  NOP ;  /* 0x0000000000007918 */ /* 0x000fc00000000000 */
[----:B------:R-:W-:-:S00]  /*1610*/  NOP ;  /* 0x0000000000007918 */ /* 0x000fc00000000000 */
[----:B------:R-:W-:-:S00]  /*1620*/  NOP ;  /* 0x0000000000007918 */ /* 0x000fc00000000000 */
[----:B------:R-:W-:-:S00]  /*1630*/  NOP ;  /* 0x0000000000007918 */ /* 0x000fc00000000000 */
[----:B------:R-:W-:-:S00]  /*1640*/  NOP ;  /* 0x0000000000007918 */ /* 0x000fc00000000000 */
[----:B------:R-:W-:-:S00]  /*1650*/  NOP ;  /* 0x0000000000007918 */ /* 0x000fc00000000000 */
[----:B------:R-:W-:-:S00]  /*1660*/  NOP ;  /* 0x0000000000007918 */ /* 0x000fc00000000000 */
[----:B------:R-:W-:-:S00]  /*1670*/  NOP ;  /* 0x0000000000007918 */ /* 0x000fc00000000000 */
.L_x_4:


//--------------------- .nv.global.init           --------------------------
	.section	.nv.global.init,"aw",@progbits
.nv.global.init:
	.type		assertFunc_0,@object
	.size		assertFunc_0,(_$_str - assertFunc_0)
assertFunc_0:
        /*0000*/ 	.byte	0x75, 0x6e, 0x6b, 0x6e, 0x6f, 0x77, 0x6e, 0x00
	.type		_$_str,@object
	.size		_$_str,(assertMessage_0 - _$_str)
_$_str:
        /*0008*/ 	.byte	0x5f, 0x5f, 0x43, 0x55, 0x44, 0x41, 0x5f, 0x46, 0x54, 0x5a, 0x00
	.type		assertMessage_0,@object
	.size		assertMessage_0,(assertFile_0 - assertMessage_0)
assertMessage_0:
        /*0013*/ 	.byte	0x69, 0x6e, 0x64, 0x65, 0x78, 0x20, 0x6f, 0x75, 0x74, 0x20, 0x6f, 0x66, 0x20, 0x62, 0x6f, 0x75
        /*0023*/ 	.byte	0x6e, 0x64, 0x73, 0x3a, 0x20, 0x30, 0x20, 0x3c, 0x3d, 0x20, 0x74, 0x6d, 0x70, 0x34, 0x20, 0x3c
        /*0033*/ 	.byte	0x20, 0x33, 0x32, 0x31, 0x32, 0x38, 0x00
	.type		assertFile_0,@object
	.size		assertFile_0,(.L_1 - assertFile_0)
assertFile_0:
        /*003a*/ 	.byte	0x2f, 0x74, 0x6d, 0x70, 0x2f, 0x74, 0x6f, 0x72, 0x63, 0x68, 0x69, 0x6e, 0x64, 0x75, 0x63, 0x74
        /*004a*/ 	.byte	0x6f, 0x72, 0x5f, 0x72, 0x6f, 0x6f, 0x74, 0x2f, 0x75, 0x77, 0x2f, 0x63, 0x75, 0x77, 0x71, 0x77
        /*005a*/ 	.byte	0x65, 0x71, 0x6f, 0x6d, 0x62, 0x66, 0x32, 0x32, 0x6b, 0x32, 0x6e, 0x74, 0x6b, 0x6f, 0x66, 0x67
        /*006a*/ 	.byte	0x73, 0x62, 0x76, 0x35, 0x37, 0x73, 0x6a, 0x35, 0x76, 0x76, 0x64, 0x63, 0x79, 0x62, 0x75, 0x71
        /*007a*/ 	.byte	0x72, 0x63, 0x6e, 0x68, 0x62, 0x68, 0x6f, 0x70, 0x66, 0x68, 0x71, 0x73, 0x71, 0x36, 0x34, 0x2e
        /*008a*/ 	.byte	0x70, 0x79, 0x00
.L_1:


//--------------------- SYMBOLS --------------------------

	.type		__assertfail,@function
